//
// Generated by NVIDIA NVVM Compiler
//
// Compiler Build ID: CL-36424714
// Cuda compilation tools, release 13.0, V13.0.88
// Based on NVVM 20.0.0
//

.version 9.0
.target sm_100
.address_size 64

	// .globl	_Z41BigBlockInitializationForVelocitiesKernelPdS_PiS0_S0_S_S_S0_

.visible .entry _Z41BigBlockInitializationForVelocitiesKernelPdS_PiS0_S0_S_S_S0_(
	.param .u64 .ptr .align 1 _Z41BigBlockInitializationForVelocitiesKernelPdS_PiS0_S0_S_S_S0__param_0,
	.param .u64 .ptr .align 1 _Z41BigBlockInitializationForVelocitiesKernelPdS_PiS0_S0_S_S_S0__param_1,
	.param .u64 .ptr .align 1 _Z41BigBlockInitializationForVelocitiesKernelPdS_PiS0_S0_S_S_S0__param_2,
	.param .u64 .ptr .align 1 _Z41BigBlockInitializationForVelocitiesKernelPdS_PiS0_S0_S_S_S0__param_3,
	.param .u64 .ptr .align 1 _Z41BigBlockInitializationForVelocitiesKernelPdS_PiS0_S0_S_S_S0__param_4,
	.param .u64 .ptr .align 1 _Z41BigBlockInitializationForVelocitiesKernelPdS_PiS0_S0_S_S_S0__param_5,
	.param .u64 .ptr .align 1 _Z41BigBlockInitializationForVelocitiesKernelPdS_PiS0_S0_S_S_S0__param_6,
	.param .u64 .ptr .align 1 _Z41BigBlockInitializationForVelocitiesKernelPdS_PiS0_S0_S_S_S0__param_7
)
{
	.reg .pred 	%p<7>;
	.reg .b32 	%r<70>;
	.reg .b64 	%rd<77>;
	.reg .b64 	%fd<11>;

	ld.param.u64 	%rd11, [_Z41BigBlockInitializationForVelocitiesKernelPdS_PiS0_S0_S_S_S0__param_0];
	ld.param.u64 	%rd12, [_Z41BigBlockInitializationForVelocitiesKernelPdS_PiS0_S0_S_S_S0__param_1];
	ld.param.u64 	%rd13, [_Z41BigBlockInitializationForVelocitiesKernelPdS_PiS0_S0_S_S_S0__param_2];
	ld.param.u64 	%rd14, [_Z41BigBlockInitializationForVelocitiesKernelPdS_PiS0_S0_S_S_S0__param_3];
	ld.param.u64 	%rd15, [_Z41BigBlockInitializationForVelocitiesKernelPdS_PiS0_S0_S_S_S0__param_4];
	ld.param.u64 	%rd16, [_Z41BigBlockInitializationForVelocitiesKernelPdS_PiS0_S0_S_S_S0__param_5];
	ld.param.u64 	%rd17, [_Z41BigBlockInitializationForVelocitiesKernelPdS_PiS0_S0_S_S_S0__param_6];
	ld.param.u64 	%rd18, [_Z41BigBlockInitializationForVelocitiesKernelPdS_PiS0_S0_S_S_S0__param_7];
	cvta.to.global.u64 	%rd1, %rd17;
	cvta.to.global.u64 	%rd2, %rd12;
	cvta.to.global.u64 	%rd3, %rd16;
	cvta.to.global.u64 	%rd4, %rd11;
	cvta.to.global.u64 	%rd5, %rd13;
	cvta.to.global.u64 	%rd19, %rd15;
	cvta.to.global.u64 	%rd20, %rd14;
	cvta.to.global.u64 	%rd21, %rd18;
	mov.u32 	%r14, %ctaid.x;
	mov.u32 	%r1, %ntid.x;
	mov.u32 	%r68, %tid.x;
	mul.wide.u32 	%rd22, %r14, 4;
	add.s64 	%rd23, %rd21, %rd22;
	ld.global.u32 	%r15, [%rd23];
	mul.wide.s32 	%rd24, %r15, 4;
	add.s64 	%rd25, %rd20, %rd24;
	ld.global.u32 	%r3, [%rd25];
	ld.global.u32 	%r16, [%rd25+4];
	sub.s32 	%r17, %r16, %r3;
	add.s64 	%rd26, %rd19, %rd24;
	ld.global.u32 	%r18, [%rd26];
	mul.lo.s32 	%r19, %r18, 3;
	cvt.s64.s32 	%rd6, %r19;
	mul.lo.s32 	%r4, %r17, 3;
	setp.ge.s32 	%p1, %r68, %r4;
	@%p1 bra 	$L__BB0_6;
	add.s32 	%r20, %r68, %r1;
	max.u32 	%r21, %r20, %r4;
	setp.lt.u32 	%p2, %r20, %r4;
	selp.u32 	%r22, 1, 0, %p2;
	add.s32 	%r23, %r20, %r22;
	sub.s32 	%r24, %r21, %r23;
	div.u32 	%r25, %r24, %r1;
	add.s32 	%r5, %r25, %r22;
	and.b32  	%r26, %r5, 3;
	setp.eq.s32 	%p3, %r26, 3;
	@%p3 bra 	$L__BB0_4;
	cvt.u64.u32 	%rd27, %r68;
	add.s64 	%rd28, %rd6, %rd27;
	shl.b64 	%rd76, %rd28, 3;
	mul.wide.u32 	%rd8, %r1, 8;
	add.s32 	%r27, %r5, 1;
	and.b32  	%r28, %r27, 3;
	neg.s32 	%r66, %r28;
$L__BB0_3:
	.pragma "nounroll";
	mul.hi.u32 	%r29, %r68, -1431655765;
	shr.u32 	%r30, %r29, 1;
	add.s32 	%r31, %r30, %r3;
	mul.wide.s32 	%rd29, %r31, 4;
	add.s64 	%rd30, %rd5, %rd29;
	ld.global.u32 	%r32, [%rd30];
	mad.lo.s32 	%r33, %r32, 3, %r68;
	mad.lo.s32 	%r34, %r30, -3, %r33;
	mul.wide.s32 	%rd31, %r34, 8;
	add.s64 	%rd32, %rd4, %rd31;
	ld.global.f64 	%fd1, [%rd32];
	add.s64 	%rd33, %rd3, %rd76;
	st.global.f64 	[%rd33], %fd1;
	add.s64 	%rd34, %rd2, %rd31;
	ld.global.f64 	%fd2, [%rd34];
	add.s64 	%rd35, %rd1, %rd76;
	st.global.f64 	[%rd35], %fd2;
	add.s32 	%r68, %r68, %r1;
	add.s64 	%rd76, %rd76, %rd8;
	add.s32 	%r66, %r66, 1;
	setp.ne.s32 	%p4, %r66, 0;
	@%p4 bra 	$L__BB0_3;
$L__BB0_4:
	setp.lt.u32 	%p5, %r5, 3;
	@%p5 bra 	$L__BB0_6;
$L__BB0_5:
	mul.hi.u32 	%r35, %r68, -1431655765;
	shr.u32 	%r36, %r35, 1;
	mul.lo.s32 	%r37, %r36, 3;
	sub.s32 	%r38, %r68, %r37;
	add.s32 	%r39, %r36, %r3;
	mul.wide.s32 	%rd36, %r39, 4;
	add.s64 	%rd37, %rd5, %rd36;
	ld.global.u32 	%r40, [%rd37];
	mad.lo.s32 	%r41, %r40, 3, %r38;
	mul.wide.s32 	%rd38, %r41, 8;
	add.s64 	%rd39, %rd4, %rd38;
	ld.global.f64 	%fd3, [%rd39];
	cvt.u64.u32 	%rd40, %r68;
	add.s64 	%rd41, %rd40, %rd6;
	shl.b64 	%rd42, %rd41, 3;
	add.s64 	%rd43, %rd3, %rd42;
	st.global.f64 	[%rd43], %fd3;
	add.s64 	%rd44, %rd2, %rd38;
	ld.global.f64 	%fd4, [%rd44];
	add.s64 	%rd45, %rd1, %rd42;
	st.global.f64 	[%rd45], %fd4;
	add.s32 	%r42, %r68, %r1;
	mul.hi.u32 	%r43, %r42, -1431655765;
	shr.u32 	%r44, %r43, 1;
	mul.lo.s32 	%r45, %r44, 3;
	sub.s32 	%r46, %r42, %r45;
	add.s32 	%r47, %r44, %r3;
	mul.wide.s32 	%rd46, %r47, 4;
	add.s64 	%rd47, %rd5, %rd46;
	ld.global.u32 	%r48, [%rd47];
	mad.lo.s32 	%r49, %r48, 3, %r46;
	mul.wide.s32 	%rd48, %r49, 8;
	add.s64 	%rd49, %rd4, %rd48;
	ld.global.f64 	%fd5, [%rd49];
	cvt.u64.u32 	%rd50, %r42;
	add.s64 	%rd51, %rd50, %rd6;
	shl.b64 	%rd52, %rd51, 3;
	add.s64 	%rd53, %rd3, %rd52;
	st.global.f64 	[%rd53], %fd5;
	add.s64 	%rd54, %rd2, %rd48;
	ld.global.f64 	%fd6, [%rd54];
	add.s64 	%rd55, %rd1, %rd52;
	st.global.f64 	[%rd55], %fd6;
	add.s32 	%r50, %r42, %r1;
	mul.hi.u32 	%r51, %r50, -1431655765;
	shr.u32 	%r52, %r51, 1;
	mul.lo.s32 	%r53, %r52, 3;
	sub.s32 	%r54, %r50, %r53;
	add.s32 	%r55, %r52, %r3;
	mul.wide.s32 	%rd56, %r55, 4;
	add.s64 	%rd57, %rd5, %rd56;
	ld.global.u32 	%r56, [%rd57];
	mad.lo.s32 	%r57, %r56, 3, %r54;
	mul.wide.s32 	%rd58, %r57, 8;
	add.s64 	%rd59, %rd4, %rd58;
	ld.global.f64 	%fd7, [%rd59];
	cvt.u64.u32 	%rd60, %r50;
	add.s64 	%rd61, %rd60, %rd6;
	shl.b64 	%rd62, %rd61, 3;
	add.s64 	%rd63, %rd3, %rd62;
	st.global.f64 	[%rd63], %fd7;
	add.s64 	%rd64, %rd2, %rd58;
	ld.global.f64 	%fd8, [%rd64];
	add.s64 	%rd65, %rd1, %rd62;
	st.global.f64 	[%rd65], %fd8;
	add.s32 	%r58, %r50, %r1;
	mul.hi.u32 	%r59, %r58, -1431655765;
	shr.u32 	%r60, %r59, 1;
	mul.lo.s32 	%r61, %r60, 3;
	sub.s32 	%r62, %r58, %r61;
	add.s32 	%r63, %r60, %r3;
	mul.wide.s32 	%rd66, %r63, 4;
	add.s64 	%rd67, %rd5, %rd66;
	ld.global.u32 	%r64, [%rd67];
	mad.lo.s32 	%r65, %r64, 3, %r62;
	mul.wide.s32 	%rd68, %r65, 8;
	add.s64 	%rd69, %rd4, %rd68;
	ld.global.f64 	%fd9, [%rd69];
	cvt.u64.u32 	%rd70, %r58;
	add.s64 	%rd71, %rd70, %rd6;
	shl.b64 	%rd72, %rd71, 3;
	add.s64 	%rd73, %rd3, %rd72;
	st.global.f64 	[%rd73], %fd9;
	add.s64 	%rd74, %rd2, %rd68;
	ld.global.f64 	%fd10, [%rd74];
	add.s64 	%rd75, %rd1, %rd72;
	st.global.f64 	[%rd75], %fd10;
	add.s32 	%r68, %r58, %r1;
	setp.lt.s32 	%p6, %r68, %r4;
	@%p6 bra 	$L__BB0_5;
$L__BB0_6:
	ret;

}


// ===== COMPILED SASS (sm_100) =====

	.target	sm_100

	.elftype	@"ET_EXEC"


//--------------------- .note.nv.tkinfo           --------------------------
	.section	.note.nv.tkinfo,"",@"SHT_NOTE"
	.sectionflags	@"SHF_NOTE_NV_TKINFO"
	.tkinfo
        /*0018*/ 	.word	0x00000002
        /*0030*/ 	.string	""
        /*0030*/ 	.string	"ptxas"
        /*0030*/ 	.string	"Cuda compilation tools, release 13.0, V13.0.88"
        /*0030*/ 	.string	"Build cuda_13.0.r13.0/compiler.36424714_0"
        /*0030*/ 	.string	"-arch sm_100 -m 64 "



//--------------------- .note.nv.cuinfo           --------------------------
	.section	.note.nv.cuinfo,"",@"SHT_NOTE"
	.sectionflags	@"SHF_NOTE_NV_CUINFO"
        /*0018*/ 	.short	0x0002
        /*001a*/ 	.short	0x0064
        /*001c*/ 	.short	0x0082
	.zero		2


//--------------------- .nv.info                  --------------------------
	.section	.nv.info,"",@"SHT_CUDA_INFO"
	.align	4


	//----- nvinfo : EIATTR_REGCOUNT
	.align		4
        /*0000*/ 	.byte	0x04, 0x2f
        /*0002*/ 	.short	(.L_1 - .L_0)
	.align		4
.L_0:
        /*0004*/ 	.word	index@(_Z41BigBlockInitializationForVelocitiesKernelPdS_PiS0_S0_S_S_S0_)
        /*0008*/ 	.word	0x0000001e


	//----- nvinfo : EIATTR_FRAME_SIZE
	.align		4
.L_1:
        /*000c*/ 	.byte	0x04, 0x11
        /*000e*/ 	.short	(.L_3 - .L_2)
	.align		4
.L_2:
        /*0010*/ 	.word	index@(_Z41BigBlockInitializationForVelocitiesKernelPdS_PiS0_S0_S_S_S0_)
        /*0014*/ 	.word	0x00000000


	//----- nvinfo : EIATTR_MIN_STACK_SIZE
	.align		4
.L_3:
        /*0018*/ 	.byte	0x04, 0x12
        /*001a*/ 	.short	(.L_5 - .L_4)
	.align		4
.L_4:
        /*001c*/ 	.word	index@(_Z41BigBlockInitializationForVelocitiesKernelPdS_PiS0_S0_S_S_S0_)
        /*0020*/ 	.word	0x00000000
.L_5:


//--------------------- .nv.compat                --------------------------
	.section	.nv.compat,"",@"SHT_CUDA_COMPAT_INFO"
	.align	4
        /*0000*/ 	.byte	0x02, 0x09, 0x00, 0x00, 0x02, 0x02, 0x01, 0x00, 0x02, 0x05, 0x05, 0x00, 0x03, 0x07, 0x01, 0x01
        /*0010*/ 	.byte	0x02, 0x03, 0x00, 0x00, 0x02, 0x06, 0x01, 0x00, 0x04, 0x0b, 0x08, 0x00, 0x09, 0x00, 0x00, 0x00
        /*0020*/ 	.byte	0x00, 0x00, 0x00, 0x00


//--------------------- .nv.info._Z41BigBlockInitializationForVelocitiesKernelPdS_PiS0_S0_S_S_S0_ --------------------------
	.section	.nv.info._Z41BigBlockInitializationForVelocitiesKernelPdS_PiS0_S0_S_S_S0_,"",@"SHT_CUDA_INFO"
	.sectionflags	@""
	.align	4


	//----- nvinfo : EIATTR_CUDA_API_VERSION
	.align		4
        /*0000*/ 	.byte	0x04, 0x37
        /*0002*/ 	.short	(.L_7 - .L_6)
.L_6:
        /*0004*/ 	.word	0x00000082


	//----- nvinfo : EIATTR_KPARAM_INFO
	.align		4
.L_7:
        /*0008*/ 	.byte	0x04, 0x17
        /*000a*/ 	.short	(.L_9 - .L_8)
.L_8:
        /*000c*/ 	.word	0x00000000
        /*0010*/ 	.short	0x0007
        /*0012*/ 	.short	0x0038
        /*0014*/ 	.byte	0x00, 0xf5, 0x21, 0x00


	//----- nvinfo : EIATTR_KPARAM_INFO
	.align		4
.L_9:
        /*0018*/ 	.byte	0x04, 0x17
        /*001a*/ 	.short	(.L_11 - .L_10)
.L_10:
        /*001c*/ 	.word	0x00000000
        /*0020*/ 	.short	0x0006
        /*0022*/ 	.short	0x0030
        /*0024*/ 	.byte	0x00, 0xf5, 0x21, 0x00


	//----- nvinfo : EIATTR_KPARAM_INFO
	.align		4
.L_11:
        /*0028*/ 	.byte	0x04, 0x17
        /*002a*/ 	.short	(.L_13 - .L_12)
.L_12:
        /*002c*/ 	.word	0x00000000
        /*0030*/ 	.short	0x0005
        /*0032*/ 	.short	0x0028
        /*0034*/ 	.byte	0x00, 0xf5, 0x21, 0x00


	//----- nvinfo : EIATTR_KPARAM_INFO
	.align		4
.L_13:
        /*0038*/ 	.byte	0x04, 0x17
        /*003a*/ 	.short	(.L_15 - .L_14)
.L_14:
        /*003c*/ 	.word	0x00000000
        /*0040*/ 	.short	0x0004
        /*0042*/ 	.short	0x0020
        /*0044*/ 	.byte	0x00, 0xf5, 0x21, 0x00


	//----- nvinfo : EIATTR_KPARAM_INFO
	.align		4
.L_15:
        /*0048*/ 	.byte	0x04, 0x17
        /*004a*/ 	.short	(.L_17 - .L_16)
.L_16:
        /*004c*/ 	.word	0x00000000
        /*0050*/ 	.short	0x0003
        /*0052*/ 	.short	0x0018
        /*0054*/ 	.byte	0x00, 0xf5, 0x21, 0x00


	//----- nvinfo : EIATTR_KPARAM_INFO
	.align		4
.L_17:
        /*0058*/ 	.byte	0x04, 0x17
        /*005a*/ 	.short	(.L_19 - .L_18)
.L_18:
        /*005c*/ 	.word	0x00000000
        /*0060*/ 	.short	0x0002
        /*0062*/ 	.short	0x0010
        /*0064*/ 	.byte	0x00, 0xf5, 0x21, 0x00


	//----- nvinfo : EIATTR_KPARAM_INFO
	.align		4
.L_19:
        /*0068*/ 	.byte	0x04, 0x17
        /*006a*/ 	.short	(.L_21 - .L_20)
.L_20:
        /*006c*/ 	.word	0x00000000
        /*0070*/ 	.short	0x0001
        /*0072*/ 	.short	0x0008
        /*0074*/ 	.byte	0x00, 0xf5, 0x21, 0x00


	//----- nvinfo : EIATTR_KPARAM_INFO
	.align		4
.L_21:
        /*0078*/ 	.byte	0x04, 0x17
        /*007a*/ 	.short	(.L_23 - .L_22)
.L_22:
        /*007c*/ 	.word	0x00000000
        /*0080*/ 	.short	0x0000
        /*0082*/ 	.short	0x0000
        /*0084*/ 	.byte	0x00, 0xf5, 0x21, 0x00


	//----- nvinfo : EIATTR_SPARSE_MMA_MASK
	.align		4
.L_23:
        /*0088*/ 	.byte	0x03, 0x50
        /*008a*/ 	.short	0x0000


	//----- nvinfo : EIATTR_MAXREG_COUNT
	.align		4
        /*008c*/ 	.byte	0x03, 0x1b
        /*008e*/ 	.short	0x00ff


	//----- nvinfo : EIATTR_MERCURY_ISA_VERSION
	.align		4
        /*0090*/ 	.byte	0x03, 0x5f
        /*0092*/ 	.short	0x0101


	//----- nvinfo : EIATTR_VRC_CTA_INIT_COUNT
	.align		4
        /*0094*/ 	.byte	0x02, 0x4a
	.zero		1
	.zero		1


	//----- nvinfo : EIATTR_EXIT_INSTR_OFFSETS
	.align		4
        /*0098*/ 	.byte	0x04, 0x1c
        /*009a*/ 	.short	(.L_25 - .L_24)


	//   ....[0]....
.L_24:
        /*009c*/ 	.word	0x00000100


	//   ....[1]....
        /*00a0*/ 	.word	0x000005e0


	//   ....[2]....
        /*00a4*/ 	.word	0x00000b90


	//----- nvinfo : EIATTR_CRS_STACK_SIZE
	.align		4
.L_25:
        /*00a8*/ 	.byte	0x04, 0x1e
        /*00aa*/ 	.short	(.L_27 - .L_26)
.L_26:
        /*00ac*/ 	.word	0x00000000


	//----- nvinfo : EIATTR_CBANK_PARAM_SIZE
	.align		4
.L_27:
        /*00b0*/ 	.byte	0x03, 0x19
        /*00b2*/ 	.short	0x0040


	//----- nvinfo : EIATTR_PARAM_CBANK
	.align		4
        /*00b4*/ 	.byte	0x04, 0x0a
        /*00b6*/ 	.short	(.L_29 - .L_28)
	.align		4
.L_28:
        /*00b8*/ 	.word	index@(.nv.constant0._Z41BigBlockInitializationForVelocitiesKernelPdS_PiS0_S0_S_S_S0_)
        /*00bc*/ 	.short	0x0380
        /*00be*/ 	.short	0x0040


	//----- nvinfo : EIATTR_SW_WAR
	.align		4
.L_29:
        /*00c0*/ 	.byte	0x04, 0x36
        /*00c2*/ 	.short	(.L_31 - .L_30)
.L_30:
        /*00c4*/ 	.word	0x00000008
.L_31:


//--------------------- .nv.callgraph             --------------------------
	.section	.nv.callgraph,"",@"SHT_CUDA_CALLGRAPH"
	.align	4
	.sectionentsize	8
	.align		4
        /*0000*/ 	.word	0x00000000
	.align		4
        /*0004*/ 	.word	0xffffffff
	.align		4
        /*0008*/ 	.word	0x00000000
	.align		4
        /*000c*/ 	.word	0xfffffffe
	.align		4
        /*0010*/ 	.word	0x00000000
	.align		4
        /*0014*/ 	.word	0xfffffffd
	.align		4
        /*0018*/ 	.word	0x00000000
	.align		4
        /*001c*/ 	.word	0xfffffffc


//--------------------- .text._Z41BigBlockInitializationForVelocitiesKernelPdS_PiS0_S0_S_S_S0_ --------------------------
	.section	.text._Z41BigBlockInitializationForVelocitiesKernelPdS_PiS0_S0_S_S_S0_,"ax",@progbits
	.align	128
        .global         _Z41BigBlockInitializationForVelocitiesKernelPdS_PiS0_S0_S_S_S0_
        .type           _Z41BigBlockInitializationForVelocitiesKernelPdS_PiS0_S0_S_S_S0_,@function
        .size           _Z41BigBlockInitializationForVelocitiesKernelPdS_PiS0_S0_S_S_S0_,(.L_x_5 - _Z41BigBlockInitializationForVelocitiesKernelPdS_PiS0_S0_S_S_S0_)
        .other          _Z41BigBlockInitializationForVelocitiesKernelPdS_PiS0_S0_S_S_S0_,@"STO_CUDA_ENTRY STV_DEFAULT"
_Z41BigBlockInitializationForVelocitiesKernelPdS_PiS0_S0_S_S_S0_:
.text._Z41BigBlockInitializationForVelocitiesKernelPdS_PiS0_S0_S_S_S0_:
[----:B------:R-:W-:Y:S01]  /*0000*/  LDC R1, c[0x0][0x37c] ;  /* 0x0000df00ff017b82 */ /* 0x000fe20000000800 */
[----:B------:R-:W0:Y:S07]  /*0010*/  S2R R5, SR_CTAID.X ;  /* 0x0000000000057919 */ /* 0x000e2e0000002500 */
[----:B------:R-:W0:Y:S01]  /*0020*/  LDC.64 R2, c[0x0][0x3b8] ;  /* 0x0000ee00ff027b82 */ /* 0x000e220000000a00 */
[----:B------:R-:W1:Y:S01]  /*0030*/  LDCU.64 UR4, c[0x0][0x358] ;  /* 0x00006b00ff0477ac */ /* 0x000e620008000a00 */
[----:B------:R-:W2:Y:S06]  /*0040*/  S2R R17, SR_TID.X ;  /* 0x0000000000117919 */ /* 0x000eac0000002100 */
[----:B------:R-:W3:Y:S01]  /*0050*/  LDC.64 R6, c[0x0][0x3a0] ;  /* 0x0000e800ff067b82 */ /* 0x000ee20000000a00 */
[----:B0-----:R-:W-:-:S07]  /*0060*/  IMAD.WIDE.U32 R2, R5, 0x4, R2 ;  /* 0x0000000405027825 */ /* 0x001fce00078e0002 */
[----:B------:R-:W0:Y:S01]  /*0070*/  LDC.64 R4, c[0x0][0x398] ;  /* 0x0000e600ff047b82 */ /* 0x000e220000000a00 */
[----:B-1----:R-:W0:Y:S02]  /*0080*/  LDG.E R3, desc[UR4][R2.64] ;  /* 0x0000000402037981 */ /* 0x002e24000c1e1900 */
[----:B0-----:R-:W-:-:S05]  /*0090*/  IMAD.WIDE R4, R3, 0x4, R4 ;  /* 0x0000000403047825 */ /* 0x001fca00078e0204 */
[----:B------:R-:W4:Y:S04]  /*00a0*/  LDG.E R19, desc[UR4][R4.64] ;  /* 0x0000000404137981 */ /* 0x000f28000c1e1900 */
[----:B------:R-:W4:Y:S01]  /*00b0*/  LDG.E R0, desc[UR4][R4.64+0x4] ;  /* 0x0000040404007981 */ /* 0x000f22000c1e1900 */
[----:B---3--:R-:W-:-:S04]  /*00c0*/  IMAD.WIDE R6, R3, 0x4, R6 ;  /* 0x0000000403067825 */ /* 0x008fc800078e0206 */
[----:B----4-:R-:W-:-:S04]  /*00d0*/  IMAD.IADD R0, R0, 0x1, -R19 ;  /* 0x0000000100007824 */ /* 0x010fc800078e0a13 */
[----:B------:R-:W-:-:S05]  /*00e0*/  IMAD R20, R0, 0x3, RZ ;  /* 0x0000000300147824 */ /* 0x000fca00078e02ff */
[----:B--2---:R-:W-:-:S13]  /*00f0*/  ISETP.GE.AND P0, PT, R17, R20, PT ;  /* 0x000000141100720c */ /* 0x004fda0003f06270 */
[----:B------:R-:W-:Y:S05]  /*0100*/  @P0 EXIT ;  /* 0x000000000000094d */ /* 0x000fea0003800000 */
[----:B------:R0:W2:Y:S01]  /*0110*/  LDG.E R0, desc[UR4][R6.64] ;  /* 0x0000000406007981 */ /* 0x0000a2000c1e1900 */
[----:B------:R-:W1:Y:S01]  /*0120*/  LDC R18, c[0x0][0x360] ;  /* 0x0000d800ff127b82 */ /* 0x000e620000000800 */
[----:B------:R-:W3:Y:S01]  /*0130*/  LDCU.64 UR6, c[0x0][0x3a8] ;  /* 0x00007500ff0677ac */ /* 0x000ee20008000a00 */
[----:B------:R-:W-:Y:S01]  /*0140*/  BSSY.RECONVERGENT B0, `(.L_x_0) ;  /* 0x0000043000007945 */ /* 0x000fe20003800200 */
[----:B------:R-:W4:Y:S01]  /*0150*/  LDCU.64 UR8, c[0x0][0x3b0] ;  /* 0x00007600ff0877ac */ /* 0x000f220008000a00 */
[----:B-1----:R-:W1:Y:S01]  /*0160*/  I2F.U32.RP R8, R18 ;  /* 0x0000001200087306 */ /* 0x002e620000209000 */
[----:B------:R-:W-:Y:S01]  /*0170*/  IMAD.IADD R5, R17, 0x1, R18 ;  /* 0x0000000111057824 */ /* 0x000fe200078e0212 */
[----:B------:R-:W-:-:S04]  /*0180*/  ISETP.NE.U32.AND P2, PT, R18, RZ, PT ;  /* 0x000000ff1200720c */ /* 0x000fc80003f45070 */
[----:B------:R-:W-:Y:S02]  /*0190*/  ISETP.GE.U32.AND P0, PT, R5, R20, PT ;  /* 0x000000140500720c */ /* 0x000fe40003f06070 */
[----:B------:R-:W-:Y:S02]  /*01a0*/  VIMNMX.U32 R4, PT, PT, R20, R5, !PT ;  /* 0x0000000514047248 */ /* 0x000fe40007fe0000 */
[----:B------:R-:W-:-:S04]  /*01b0*/  SEL R16, RZ, 0x1, P0 ;  /* 0x00000001ff107807 */ /* 0x000fc80000000000 */
[----:B------:R-:W-:Y:S01]  /*01c0*/  IADD3 R5, PT, PT, R4, -R5, -R16 ;  /* 0x8000000504057210 */ /* 0x000fe20007ffe810 */
[----:B-1----:R-:W1:Y:S02]  /*01d0*/  MUFU.RCP R8, R8 ;  /* 0x0000000800087308 */ /* 0x002e640000001000 */
[----:B-1----:R-:W-:-:S06]  /*01e0*/  VIADD R2, R8, 0xffffffe ;  /* 0x0ffffffe08027836 */ /* 0x002fcc0000000000 */
[----:B------:R1:W5:Y:S02]  /*01f0*/  F2I.FTZ.U32.TRUNC.NTZ R3, R2 ;  /* 0x0000000200037305 */ /* 0x000364000021f000 */
[----:B-1----:R-:W-:Y:S01]  /*0200*/  IMAD.MOV.U32 R2, RZ, RZ, RZ ;  /* 0x000000ffff027224 */ /* 0x002fe200078e00ff */
[----:B-----5:R-:W-:-:S05]  /*0210*/  IADD3 R9, PT, PT, RZ, -R3, RZ ;  /* 0x80000003ff097210 */ /* 0x020fca0007ffe0ff */
[----:B0-----:R-:W-:-:S04]  /*0220*/  IMAD R7, R9, R18, RZ ;  /* 0x0000001209077224 */ /* 0x001fc800078e02ff */
[----:B------:R-:W-:-:S06]  /*0230*/  IMAD.HI.U32 R6, R3, R7, R2 ;  /* 0x0000000703067227 */ /* 0x000fcc00078e0002 */
[----:B------:R-:W-:-:S05]  /*0240*/  IMAD.HI.U32 R3, R6, R5, RZ ;  /* 0x0000000506037227 */ /* 0x000fca00078e00ff */
[----:B------:R-:W-:-:S05]  /*0250*/  IADD3 R2, PT, PT, -R3, RZ, RZ ;  /* 0x000000ff03027210 */ /* 0x000fca0007ffe1ff */
[----:B------:R-:W-:-:S05]  /*0260*/  IMAD R5, R18, R2, R5 ;  /* 0x0000000212057224 */ /* 0x000fca00078e0205 */
[----:B------:R-:W-:-:S13]  /*0270*/  ISETP.GE.U32.AND P0, PT, R5, R18, PT ;  /* 0x000000120500720c */ /* 0x000fda0003f06070 */
[----:B------:R-:W-:Y:S02]  /*0280*/  @P0 IMAD.IADD R5, R5, 0x1, -R18 ;  /* 0x0000000105050824 */ /* 0x000fe400078e0a12 */
[----:B------:R-:W-:-:S03]  /*0290*/  @P0 VIADD R3, R3, 0x1 ;  /* 0x0000000103030836 */ /* 0x000fc60000000000 */
[----:B------:R-:W-:-:S13]  /*02a0*/  ISETP.GE.U32.AND P1, PT, R5, R18, PT ;  /* 0x000000120500720c */ /* 0x000fda0003f26070 */
[----:B------:R-:W-:Y:S02]  /*02b0*/  @P1 IADD3 R3, PT, PT, R3, 0x1, RZ ;  /* 0x0000000103031810 */ /* 0x000fe40007ffe0ff */
[----:B------:R-:W-:-:S05]  /*02c0*/  @!P2 LOP3.LUT R3, RZ, R18, RZ, 0x33, !PT ;  /* 0x00000012ff03a212 */ /* 0x000fca00078e33ff */
[----:B------:R-:W-:-:S05]  /*02d0*/  IMAD.IADD R16, R16, 0x1, R3 ;  /* 0x0000000110107824 */ /* 0x000fca00078e0203 */
[----:B------:R-:W-:-:S04]  /*02e0*/  LOP3.LUT R2, R16, 0x3, RZ, 0xc0, !PT ;  /* 0x0000000310027812 */ /* 0x000fc800078ec0ff */
[----:B------:R-:W-:Y:S01]  /*02f0*/  ISETP.NE.AND P0, PT, R2, 0x3, PT ;  /* 0x000000030200780c */ /* 0x000fe20003f05270 */
[----:B--2---:R-:W-:-:S05]  /*0300*/  IMAD R0, R0, 0x3, RZ ;  /* 0x0000000300007824 */ /* 0x004fca00078e02ff */
[----:B------:R-:W-:-:S07]  /*0310*/  SHF.R.S32.HI R24, RZ, 0x1f, R0 ;  /* 0x0000001fff187819 */ /* 0x000fce0000011400 */
[----:B---34-:R-:W-:Y:S05]  /*0320*/  @!P0 BRA `(.L_x_1) ;  /* 0x0000000000908947 */ /* 0x018fea0003800000 */
[----:B------:R-:W0:Y:S01]  /*0330*/  LDC.64 R6, c[0x0][0x390] ;  /* 0x0000e400ff067b82 */ /* 0x000e220000000a00 */
[----:B------:R-:W-:Y:S01]  /*0340*/  VIADD R8, R16, 0x1 ;  /* 0x0000000110087836 */ /* 0x000fe20000000000 */
[----:B------:R-:W-:-:S04]  /*0350*/  IADD3 R22, P0, PT, R0, R17, RZ ;  /* 0x0000001100167210 */ /* 0x000fc80007f1e0ff */
[----:B------:R-:W-:Y:S02]  /*0360*/  IADD3.X R21, PT, PT, RZ, R24, RZ, P0, !PT ;  /* 0x00000018ff157210 */ /* 0x000fe400007fe4ff */
[----:B------:R-:W1:Y:S01]  /*0370*/  LDC.64 R4, c[0x0][0x380] ;  /* 0x0000e000ff047b82 */ /* 0x000e620000000a00 */
[----:B------:R-:W-:Y:S02]  /*0380*/  LOP3.LUT R8, R8, 0x3, RZ, 0xc0, !PT ;  /* 0x0000000308087812 */ /* 0x000fe400078ec0ff */
[C---:B------:R-:W-:Y:S01]  /*0390*/  SHF.L.U64.HI R21, R22.reuse, 0x3, R21 ;  /* 0x0000000316157819 */ /* 0x040fe20000010215 */
[----:B------:R-:W-:Y:S02]  /*03a0*/  IMAD.SHL.U32 R22, R22, 0x8, RZ ;  /* 0x0000000816167824 */ /* 0x000fe400078e00ff */
[----:B------:R-:W-:Y:S02]  /*03b0*/  IMAD.MOV R23, RZ, RZ, -R8 ;  /* 0x000000ffff177224 */ /* 0x000fe400078e0a08 */
[----:B------:R-:W2:Y:S05]  /*03c0*/  LDC.64 R2, c[0x0][0x388] ;  /* 0x0000e200ff027b82 */ /* 0x000eaa0000000a00 */
.L_x_2:
[----:B---3--:R-:W-:-:S05]  /*03d0*/  IMAD.HI.U32 R8, R17, -0x55555555, RZ ;  /* 0xaaaaaaab11087827 */ /* 0x008fca00078e00ff */
[----:B------:R-:W-:-:S04]  /*03e0*/  SHF.R.U32.HI R8, RZ, 0x1, R8 ;  /* 0x00000001ff087819 */ /* 0x000fc80000011608 */
[----:B------:R-:W-:-:S05]  /*03f0*/  IADD3 R27, PT, PT, R19, R8, RZ ;  /* 0x00000008131b7210 */ /* 0x000fca0007ffe0ff */
[----:B0-----:R-:W-:-:S06]  /*0400*/  IMAD.WIDE R26, R27, 0x4, R6 ;  /* 0x000000041b1a7825 */ /* 0x001fcc00078e0206 */
[----:B------:R-:W3:Y:S02]  /*0410*/  LDG.E R26, desc[UR4][R26.64] ;  /* 0x000000041a1a7981 */ /* 0x000ee4000c1e1900 */
[----:B---3--:R-:W-:-:S04]  /*0420*/  IMAD R9, R26, 0x3, R17 ;  /* 0x000000031a097824 */ /* 0x008fc800078e0211 */
[----:B------:R-:W-:-:S04]  /*0430*/  IMAD R13, R8, -0x3, R9 ;  /* 0xfffffffd080d7824 */ /* 0x000fc800078e0209 */
[----:B-1----:R-:W-:-:S06]  /*0440*/  IMAD.WIDE R8, R13, 0x8, R4 ;  /* 0x000000080d087825 */ /* 0x002fcc00078e0204 */
[----:B------:R-:W3:Y:S01]  /*0450*/  LDG.E.64 R8, desc[UR4][R8.64] ;  /* 0x0000000408087981 */ /* 0x000ee2000c1e1b00 */
[----:B------:R-:W-:Y:S01]  /*0460*/  IADD3 R10, P0, PT, R22, UR6, RZ ;  /* 0x00000006160a7c10 */ /* 0x000fe2000ff1e0ff */
[----:B--2---:R-:W-:-:S03]  /*0470*/  IMAD.WIDE R12, R13, 0x8, R2 ;  /* 0x000000080d0c7825 */ /* 0x004fc600078e0202 */
[----:B------:R-:W-:Y:S02]  /*0480*/  IADD3.X R11, PT, PT, R21, UR7, RZ, P0, !PT ;  /* 0x00000007150b7c10 */ /* 0x000fe400087fe4ff */
[----:B------:R-:W-:-:S03]  /*0490*/  IADD3 R14, P0, PT, R22, UR8, RZ ;  /* 0x00000008160e7c10 */ /* 0x000fc6000ff1e0ff */
[----:B---3--:R3:W-:Y:S04]  /*04a0*/  STG.E.64 desc[UR4][R10.64], R8 ;  /* 0x000000080a007986 */ /* 0x0087e8000c101b04 */
[----:B------:R-:W2:Y:S01]  /*04b0*/  LDG.E.64 R12, desc[UR4][R12.64] ;  /* 0x000000040c0c7981 */ /* 0x000ea2000c1e1b00 */
[----:B------:R-:W-:Y:S01]  /*04c0*/  IADD3.X R15, PT, PT, R21, UR9, RZ, P0, !PT ;  /* 0x00000009150f7c10 */ /* 0x000fe200087fe4ff */
[----:B------:R-:W-:Y:S01]  /*04d0*/  VIADD R23, R23, 0x1 ;  /* 0x0000000117177836 */ /* 0x000fe20000000000 */
[----:B------:R-:W-:Y:S01]  /*04e0*/  MOV R27, R21 ;  /* 0x00000015001b7202 */ /* 0x000fe20000000f00 */
[----:B------:R-:W-:Y:S01]  /*04f0*/  IMAD.MOV.U32 R26, RZ, RZ, R22 ;  /* 0x000000ffff1a7224 */ /* 0x000fe200078e0016 */
[C---:B------:R-:W-:Y:S02]  /*0500*/  IADD3 R17, PT, PT, R18.reuse, R17, RZ ;  /* 0x0000001112117210 */ /* 0x040fe40007ffe0ff */
[----:B------:R-:W-:Y:S01]  /*0510*/  ISETP.NE.AND P0, PT, R23, RZ, PT ;  /* 0x000000ff1700720c */ /* 0x000fe20003f05270 */
[----:B------:R-:W-:-:S04]  /*0520*/  IMAD.WIDE.U32 R26, R18, 0x8, R26 ;  /* 0x00000008121a7825 */ /* 0x000fc800078e001a */
[----:B------:R-:W-:Y:S02]  /*0530*/  IMAD.MOV.U32 R22, RZ, RZ, R26 ;  /* 0x000000ffff167224 */ /* 0x000fe400078e001a */
[----:B------:R-:W-:Y:S01]  /*0540*/  IMAD.MOV.U32 R21, RZ, RZ, R27 ;  /* 0x000000ffff157224 */ /* 0x000fe200078e001b */
[----:B--2---:R3:W-:Y:S05]  /*0550*/  STG.E.64 desc[UR4][R14.64], R12 ;  /* 0x0000000c0e007986 */ /* 0x0047ea000c101b04 */
[----:B------:R-:W-:Y:S05]  /*0560*/  @P0 BRA `(.L_x_2) ;  /* 0xfffffffc00980947 */ /* 0x000fea000383ffff */
.L_x_1:
[----:B------:R-:W-:Y:S05]  /*0570*/  BSYNC.RECONVERGENT B0 ;  /* 0x0000000000007941 */ /* 0x000fea0003800200 */
.L_x_0:
[----:B------:R-:W0:Y:S01]  /*0580*/  LDC.64 R4, c[0x0][0x390] ;  /* 0x0000e400ff047b82 */ /* 0x000e220000000a00 */
[----:B------:R-:W-:Y:S01]  /*0590*/  ISETP.GE.U32.AND P0, PT, R16, 0x3, PT ;  /* 0x000000031000780c */ /* 0x000fe20003f06070 */
[----:B------:R-:W1:Y:S01]  /*05a0*/  LDCU.64 UR10, c[0x0][0x3a8] ;  /* 0x00007500ff0a77ac */ /* 0x000e620008000a00 */
[----:B------:R-:W2:Y:S05]  /*05b0*/  LDCU.64 UR12, c[0x0][0x3b0] ;  /* 0x00007600ff0c77ac */ /* 0x000eaa0008000a00 */
[----:B------:R-:W4:Y:S08]  /*05c0*/  LDC.64 R6, c[0x0][0x380] ;  /* 0x0000e000ff067b82 */ /* 0x000f300000000a00 */
[----:B------:R-:W0:Y:S01]  /*05d0*/  LDC.64 R2, c[0x0][0x388] ;  /* 0x0000e200ff027b82 */ /* 0x000e220000000a00 */
[----:B-12---:R-:W-:Y:S05]  /*05e0*/  @!P0 EXIT ;  /* 0x000000000000894d */ /* 0x006fea0003800000 */
.L_x_3:
[----:B-1-3--:R-:W-:-:S05]  /*05f0*/  IMAD.HI.U32 R8, R17, -0x55555555, RZ ;  /* 0xaaaaaaab11087827 */ /* 0x00afca00078e00ff */
[----:B------:R-:W-:-:S05]  /*0600*/  SHF.R.U32.HI R10, RZ, 0x1, R8 ;  /* 0x00000001ff0a7819 */ /* 0x000fca0000011608 */
[----:B------:R-:W-:-:S04]  /*0610*/  IMAD.IADD R9, R19, 0x1, R10 ;  /* 0x0000000113097824 */ /* 0x000fc800078e020a */
[----:B0-----:R-:W-:-:S06]  /*0620*/  IMAD.WIDE R8, R9, 0x4, R4 ;  /* 0x0000000409087825 */ /* 0x001fcc00078e0204 */
[----:B------:R-:W2:Y:S01]  /*0630*/  LDG.E R9, desc[UR4][R8.64] ;  /* 0x0000000408097981 */ /* 0x000ea2000c1e1900 */
[----:B------:R-:W-:Y:S01]  /*0640*/  IMAD R10, R10, -0x3, R17 ;  /* 0xfffffffd0a0a7824 */ /* 0x000fe200078e0211 */
[----:B------:R-:W-:-:S03]  /*0650*/  IADD3 R22, P0, PT, R0, R17, RZ ;  /* 0x0000001100167210 */ /* 0x000fc60007f1e0ff */
[----:B--2---:R-:W-:-:S04]  /*0660*/  IMAD R15, R9, 0x3, R10 ;  /* 0x00000003090f7824 */ /* 0x004fc800078e020a */
[----:B----4-:R-:W-:-:S06]  /*0670*/  IMAD.WIDE R10, R15, 0x8, R6 ;  /* 0x000000080f0a7825 */ /* 0x010fcc00078e0206 */
[----:B------:R-:W2:Y:S01]  /*0680*/  LDG.E.64 R10, desc[UR4][R10.64] ;  /* 0x000000040a0a7981 */ /* 0x000ea2000c1e1b00 */
[----:B------:R-:W-:Y:S01]  /*0690*/  IMAD.X R13, RZ, RZ, R24, P0 ;  /* 0x000000ffff0d7224 */ /* 0x000fe200000e0618 */
[----:B------:R-:W-:Y:S01]  /*06a0*/  SHF.L.U32 R21, R22, 0x3, RZ ;  /* 0x0000000316157819 */ /* 0x000fe200000006ff */
[----:B------:R-:W-:-:S03]  /*06b0*/  IMAD.WIDE R8, R15, 0x8, R2 ;  /* 0x000000080f087825 */ /* 0x000fc600078e0202 */
[----:B------:R-:W-:Y:S02]  /*06c0*/  SHF.L.U64.HI R22, R22, 0x3, R13 ;  /* 0x0000000316167819 */ /* 0x000fe4000001020d */
[----:B------:R-:W-:-:S04]  /*06d0*/  IADD3 R12, P0, PT, R21, UR10, RZ ;  /* 0x0000000a150c7c10 */ /* 0x000fc8000ff1e0ff */
[----:B------:R-:W-:Y:S01]  /*06e0*/  IADD3.X R13, PT, PT, R22, UR11, RZ, P0, !PT ;  /* 0x0000000b160d7c10 */ /* 0x000fe200087fe4ff */
[----:B------:R-:W-:-:S04]  /*06f0*/  IMAD.IADD R17, R18, 0x1, R17 ;  /* 0x0000000112117824 */ /* 0x000fc800078e0211 */
[----:B------:R-:W-:Y:S01]  /*0700*/  IMAD.HI.U32 R14, R17, -0x55555555, RZ ;  /* 0xaaaaaaab110e7827 */ /* 0x000fe200078e00ff */
[----:B--2---:R0:W-:Y:S04]  /*0710*/  STG.E.64 desc[UR4][R12.64], R10 ;  /* 0x0000000a0c007986 */ /* 0x0041e8000c101b04 */
[----:B------:R-:W2:Y:S01]  /*0720*/  LDG.E.64 R8, desc[UR4][R8.64] ;  /* 0x0000000408087981 */ /* 0x000ea2000c1e1b00 */
[----:B------:R-:W-:Y:S02]  /*0730*/  SHF.R.U32.HI R16, RZ, 0x1, R14 ;  /* 0x00000001ff107819 */ /* 0x000fe4000001160e */
[----:B------:R-:W-:-:S03]  /*0740*/  IADD3 R14, P0, PT, R21, UR12, RZ ;  /* 0x0000000c150e7c10 */ /* 0x000fc6000ff1e0ff */
[----:B------:R-:W-:Y:S01]  /*0750*/  IMAD.IADD R23, R19, 0x1, R16 ;  /* 0x0000000113177824 */ /* 0x000fe200078e0210 */
[----:B------:R-:W-:-:S03]  /*0760*/  IADD3.X R15, PT, PT, R22, UR13, RZ, P0, !PT ;  /* 0x0000000d160f7c10 */ /* 0x000fc600087fe4ff */
[----:B------:R-:W-:Y:S02]  /*0770*/  IMAD.WIDE R22, R23, 0x4, R4 ;  /* 0x0000000417167825 */ /* 0x000fe400078e0204 */
[----:B--2---:R1:W-:Y:S04]  /*0780*/  STG.E.64 desc[UR4][R14.64], R8 ;  /* 0x000000080e007986 */ /* 0x0043e8000c101b04 */
[----:B------:R-:W2:Y:S01]  /*0790*/  LDG.E R23, desc[UR4][R22.64] ;  /* 0x0000000416177981 */ /* 0x000ea2000c1e1900 */
[----:B------:R-:W-:Y:S01]  /*07a0*/  IMAD R16, R16, -0x3, R17 ;  /* 0xfffffffd10107824 */ /* 0x000fe200078e0211 */
[----:B------:R-:W-:-:S03]  /*07b0*/  IADD3 R26, P0, PT, R0, R17, RZ ;  /* 0x00000011001a7210 */ /* 0x000fc60007f1e0ff */
[----:B--2---:R-:W-:-:S04]  /*07c0*/  IMAD R21, R23, 0x3, R16 ;  /* 0x0000000317157824 */ /* 0x004fc800078e0210 */
[----:B0-----:R-:W-:-:S06]  /*07d0*/  IMAD.WIDE R10, R21, 0x8, R6 ;  /* 0x00000008150a7825 */ /* 0x001fcc00078e0206 */
[----:B------:R-:W2:Y:S01]  /*07e0*/  LDG.E.64 R10, desc[UR4][R10.64] ;  /* 0x000000040a0a7981 */ /* 0x000ea2000c1e1b00 */
[----:B------:R-:W-:Y:S01]  /*07f0*/  IMAD.SHL.U32 R25, R26, 0x8, RZ ;  /* 0x000000081a197824 */ /* 0x000fe200078e00ff */
[----:B------:R-:W-:Y:S01]  /*0800*/  IADD3.X R13, PT, PT, RZ, R24, RZ, P0, !PT ;  /* 0x00000018ff0d7210 */ /* 0x000fe200007fe4ff */
[----:B-1----:R-:W-:-:S03]  /*0810*/  IMAD.WIDE R8, R21, 0x8, R2 ;  /* 0x0000000815087825 */ /* 0x002fc600078e0202 */
[----:B------:R-:W-:Y:S02]  /*0820*/  SHF.L.U64.HI R26, R26, 0x3, R13 ;  /* 0x000000031a1a7819 */ /* 0x000fe4000001020d */
[----:B------:R-:W-:-:S04]  /*0830*/  IADD3 R12, P0, PT, R25, UR10, RZ ;  /* 0x0000000a190c7c10 */ /* 0x000fc8000ff1e0ff */
[----:B------:R-:W-:Y:S02]  /*0840*/  IADD3.X R13, PT, PT, R26, UR11, RZ, P0, !PT ;  /* 0x0000000b1a0d7c10 */ /* 0x000fe400087fe4ff */
[----:B------:R-:W-:-:S03]  /*0850*/  IADD3 R17, PT, PT, R17, R18, RZ ;  /* 0x0000001211117210 */ /* 0x000fc60007ffe0ff */
[----:B--2---:R0:W-:Y:S04]  /*0860*/  STG.E.64 desc[UR4][R12.64], R10 ;  /* 0x0000000a0c007986 */ /* 0x0041e8000c101b04 */
[----:B------:R-:W2:Y:S01]  /*0870*/  LDG.E.64 R8, desc[UR4][R8.64] ;  /* 0x0000000408087981 */ /* 0x000ea2000c1e1b00 */
[----:B------:R-:W-:-:S05]  /*0880*/  IMAD.HI.U32 R14, R17, -0x55555555, RZ ;  /* 0xaaaaaaab110e7827 */ /* 0x000fca00078e00ff */
        /* <DEDUP_REMOVED lines=34> */
[----:B------:R-:W-:Y:S01]  /*0ab0*/  IADD3.X R12, PT, PT, RZ, R24, RZ, P0, !PT ;  /* 0x00000018ff0c7210 */ /* 0x000fe200007fe4ff */
[----:B------:R-:W-:Y:S02]  /*0ac0*/  IMAD.SHL.U32 R16, R25, 0x8, RZ ;  /* 0x0000000819107824 */ /* 0x000fe400078e00ff */
[----:B-1----:R-:W-:Y:S01]  /*0ad0*/  IMAD.WIDE R8, R21, 0x8, R2 ;  /* 0x0000000815087825 */ /* 0x002fe200078e0202 */
[----:B------:R-:W-:Y:S02]  /*0ae0*/  SHF.L.U64.HI R25, R25, 0x3, R12 ;  /* 0x0000000319197819 */ /* 0x000fe4000001020c */
[----:B------:R-:W-:-:S04]  /*0af0*/  IADD3 R12, P0, PT, R16, UR10, RZ ;  /* 0x0000000a100c7c10 */ /* 0x000fc8000ff1e0ff */
[----:B------:R-:W-:-:S05]  /*0b00*/  IADD3.X R13, PT, PT, R25, UR11, RZ, P0, !PT ;  /* 0x0000000b190d7c10 */ /* 0x000fca00087fe4ff */
[----:B--2---:R1:W-:Y:S04]  /*0b10*/  STG.E.64 desc[UR4][R12.64], R10 ;  /* 0x0000000a0c007986 */ /* 0x0043e8000c101b04 */
[----:B------:R-:W2:Y:S01]  /*0b20*/  LDG.E.64 R8, desc[UR4][R8.64] ;  /* 0x0000000408087981 */ /* 0x000ea2000c1e1b00 */
[----:B------:R-:W-:Y:S02]  /*0b30*/  IADD3 R14, P0, PT, R16, UR12, RZ ;  /* 0x0000000c100e7c10 */ /* 0x000fe4000ff1e0ff */
[----:B------:R-:W-:Y:S02]  /*0b40*/  IADD3 R17, PT, PT, R17, R18, RZ ;  /* 0x0000001211117210 */ /* 0x000fe40007ffe0ff */
[----:B------:R-:W-:Y:S02]  /*0b50*/  IADD3.X R15, PT, PT, R25, UR13, RZ, P0, !PT ;  /* 0x0000000d190f7c10 */ /* 0x000fe400087fe4ff */
[----:B------:R-:W-:-:S03]  /*0b60*/  ISETP.GE.AND P0, PT, R17, R20, PT ;  /* 0x000000141100720c */ /* 0x000fc60003f06270 */
[----:B--2---:R1:W-:Y:S10]  /*0b70*/  STG.E.64 desc[UR4][R14.64], R8 ;  /* 0x000000080e007986 */ /* 0x0043f4000c101b04 */
[----:B------:R-:W-:Y:S05]  /*0b80*/  @!P0 BRA `(.L_x_3) ;  /* 0xfffffff800988947 */ /* 0x000fea000383ffff */
[----:B------:R-:W-:Y:S05]  /*0b90*/  EXIT ;  /* 0x000000000000794d */ /* 0x000fea0003800000 */
.L_x_4:
[----:B------:R-:W-:-:S00]  /*0ba0*/  BRA `(.L_x_4) ;  /* 0xfffffffc00fc7947 */ /* 0x000fc0000383ffff */
[----:B------:R-:W-:-:S00]  /*0bb0*/  NOP ;  /* 0x0000000000007918 */ /* 0x000fc00000000000 */
        /* <DEDUP_REMOVED lines=12> */
.L_x_5:


//--------------------- .nv.shared.reserved.0     --------------------------
	.section	.nv.shared.reserved.0,"aw",@nobits
	.weak		__nv_reservedSMEM_offset_0_alias
	.size		__nv_reservedSMEM_offset_0_alias, 0, 64
	.other		__nv_reservedSMEM_offset_0_alias,@"STO_CUDA_RESERVED_SHARED STV_DEFAULT"
__nv_reservedSMEM_offset_0_alias:
	.zero		0
	.zero		64


//--------------------- .nv.constant0._Z41BigBlockInitializationForVelocitiesKernelPdS_PiS0_S0_S_S_S0_ --------------------------
	.section	.nv.constant0._Z41BigBlockInitializationForVelocitiesKernelPdS_PiS0_S0_S_S_S0_,"a",@progbits
	.sectionflags	@""
	.align	4
.nv.constant0._Z41BigBlockInitializationForVelocitiesKernelPdS_PiS0_S0_S_S_S0_:
	.zero		960


//--------------------- SYMBOLS --------------------------

	.type		.nv.reservedSmem.offset0,@object
	.size		.nv.reservedSmem.offset0,0x4
